//
// Generated by NVIDIA NVVM Compiler
//
// Compiler Build ID: CL-36424714
// Cuda compilation tools, release 13.0, V13.0.88
// Based on NVVM 20.0.0
//

.version 9.0
.target sm_100
.address_size 64

	// .globl	_Z17ap_multiplicationPfPiS_S_i

.visible .entry _Z17ap_multiplicationPfPiS_S_i(
	.param .u64 .ptr .align 1 _Z17ap_multiplicationPfPiS_S_i_param_0,
	.param .u64 .ptr .align 1 _Z17ap_multiplicationPfPiS_S_i_param_1,
	.param .u64 .ptr .align 1 _Z17ap_multiplicationPfPiS_S_i_param_2,
	.param .u64 .ptr .align 1 _Z17ap_multiplicationPfPiS_S_i_param_3,
	.param .u32 _Z17ap_multiplicationPfPiS_S_i_param_4
)
{
	.reg .pred 	%p<2>;
	.reg .b32 	%r<11>;
	.reg .b32 	%f<11>;
	.reg .b64 	%rd<20>;

	ld.param.u64 	%rd2, [_Z17ap_multiplicationPfPiS_S_i_param_0];
	ld.param.u64 	%rd3, [_Z17ap_multiplicationPfPiS_S_i_param_1];
	ld.param.u64 	%rd4, [_Z17ap_multiplicationPfPiS_S_i_param_2];
	ld.param.u64 	%rd5, [_Z17ap_multiplicationPfPiS_S_i_param_3];
	ld.param.u32 	%r2, [_Z17ap_multiplicationPfPiS_S_i_param_4];
	cvta.to.global.u64 	%rd6, %rd5;
	mov.u32 	%r3, %ntid.x;
	mov.u32 	%r4, %ctaid.x;
	mov.u32 	%r5, %tid.x;
	mad.lo.s32 	%r1, %r3, %r4, %r5;
	mul.wide.s32 	%rd7, %r1, 4;
	add.s64 	%rd1, %rd6, %rd7;
	mov.b32 	%r6, 0;
	st.global.u32 	[%rd1], %r6;
	bar.sync 	0;
	setp.ge.s32 	%p1, %r1, %r2;
	@%p1 bra 	$L__BB0_2;
	cvta.to.global.u64 	%rd8, %rd2;
	cvta.to.global.u64 	%rd9, %rd3;
	cvta.to.global.u64 	%rd10, %rd4;
	ld.global.f32 	%f1, [%rd1];
	mul.lo.s32 	%r7, %r1, 3;
	mul.wide.s32 	%rd11, %r7, 4;
	add.s64 	%rd12, %rd8, %rd11;
	ld.global.f32 	%f2, [%rd12];
	add.s64 	%rd13, %rd9, %rd11;
	ld.global.u32 	%r8, [%rd13];
	mul.wide.s32 	%rd14, %r8, 4;
	add.s64 	%rd15, %rd10, %rd14;
	ld.global.f32 	%f3, [%rd15];
	fma.rn.f32 	%f4, %f2, %f3, %f1;
	st.global.f32 	[%rd1], %f4;
	ld.global.f32 	%f5, [%rd12+4];
	ld.global.u32 	%r9, [%rd13+4];
	mul.wide.s32 	%rd16, %r9, 4;
	add.s64 	%rd17, %rd10, %rd16;
	ld.global.f32 	%f6, [%rd17];
	fma.rn.f32 	%f7, %f5, %f6, %f4;
	st.global.f32 	[%rd1], %f7;
	ld.global.f32 	%f8, [%rd12+8];
	ld.global.u32 	%r10, [%rd13+8];
	mul.wide.s32 	%rd18, %r10, 4;
	add.s64 	%rd19, %rd10, %rd18;
	ld.global.f32 	%f9, [%rd19];
	fma.rn.f32 	%f10, %f8, %f9, %f7;
	st.global.f32 	[%rd1], %f10;
	bar.sync 	0;
$L__BB0_2:
	ret;

}
	// .globl	_Z17alpha_calculationPfS_S_
.visible .entry _Z17alpha_calculationPfS_S_(
	.param .u64 .ptr .align 1 _Z17alpha_calculationPfS_S__param_0,
	.param .u64 .ptr .align 1 _Z17alpha_calculationPfS_S__param_1,
	.param .u64 .ptr .align 1 _Z17alpha_calculationPfS_S__param_2
)
{
	.reg .b32 	%f<4>;
	.reg .b64 	%rd<7>;

	ld.param.u64 	%rd1, [_Z17alpha_calculationPfS_S__param_0];
	ld.param.u64 	%rd2, [_Z17alpha_calculationPfS_S__param_1];
	ld.param.u64 	%rd3, [_Z17alpha_calculationPfS_S__param_2];
	cvta.to.global.u64 	%rd4, %rd3;
	cvta.to.global.u64 	%rd5, %rd2;
	cvta.to.global.u64 	%rd6, %rd1;
	ld.global.f32 	%f1, [%rd6];
	ld.global.f32 	%f2, [%rd5];
	div.rn.f32 	%f3, %f1, %f2;
	st.global.f32 	[%rd4], %f3;
	ret;

}
	// .globl	_Z13x_calculationPfS_S_i
.visible .entry _Z13x_calculationPfS_S_i(
	.param .u64 .ptr .align 1 _Z13x_calculationPfS_S_i_param_0,
	.param .u64 .ptr .align 1 _Z13x_calculationPfS_S_i_param_1,
	.param .u64 .ptr .align 1 _Z13x_calculationPfS_S_i_param_2,
	.param .u32 _Z13x_calculationPfS_S_i_param_3
)
{
	.reg .pred 	%p<2>;
	.reg .b32 	%r<6>;
	.reg .b32 	%f<5>;
	.reg .b64 	%rd<10>;

	ld.param.u64 	%rd1, [_Z13x_calculationPfS_S_i_param_0];
	ld.param.u64 	%rd2, [_Z13x_calculationPfS_S_i_param_1];
	ld.param.u64 	%rd3, [_Z13x_calculationPfS_S_i_param_2];
	ld.param.u32 	%r2, [_Z13x_calculationPfS_S_i_param_3];
	mov.u32 	%r3, %ntid.x;
	mov.u32 	%r4, %ctaid.x;
	mov.u32 	%r5, %tid.x;
	mad.lo.s32 	%r1, %r3, %r4, %r5;
	setp.ge.s32 	%p1, %r1, %r2;
	@%p1 bra 	$L__BB2_2;
	cvta.to.global.u64 	%rd4, %rd3;
	cvta.to.global.u64 	%rd5, %rd1;
	cvta.to.global.u64 	%rd6, %rd2;
	ld.global.f32 	%f1, [%rd4];
	mul.wide.s32 	%rd7, %r1, 4;
	add.s64 	%rd8, %rd5, %rd7;
	ld.global.f32 	%f2, [%rd8];
	add.s64 	%rd9, %rd6, %rd7;
	ld.global.f32 	%f3, [%rd9];
	fma.rn.f32 	%f4, %f1, %f3, %f2;
	st.global.f32 	[%rd8], %f4;
$L__BB2_2:
	ret;

}


// ===== COMPILED SASS (sm_100) =====

	.target	sm_100

	.elftype	@"ET_EXEC"


//--------------------- .note.nv.tkinfo           --------------------------
	.section	.note.nv.tkinfo,"",@"SHT_NOTE"
	.sectionflags	@"SHF_NOTE_NV_TKINFO"
	.tkinfo
        /*0018*/ 	.word	0x00000002
        /*0030*/ 	.string	""
        /*0030*/ 	.string	"ptxas"
        /*0030*/ 	.string	"Cuda compilation tools, release 13.0, V13.0.88"
        /*0030*/ 	.string	"Build cuda_13.0.r13.0/compiler.36424714_0"
        /*0030*/ 	.string	"-arch sm_100 -m 64 "



//--------------------- .note.nv.cuinfo           --------------------------
	.section	.note.nv.cuinfo,"",@"SHT_NOTE"
	.sectionflags	@"SHF_NOTE_NV_CUINFO"
        /*0018*/ 	.short	0x0002
        /*001a*/ 	.short	0x0064
        /*001c*/ 	.short	0x0082
	.zero		2


//--------------------- .nv.info                  --------------------------
	.section	.nv.info,"",@"SHT_CUDA_INFO"
	.align	4


	//----- nvinfo : EIATTR_REGCOUNT
	.align		4
        /*0000*/ 	.byte	0x04, 0x2f
        /*0002*/ 	.short	(.L_1 - .L_0)
	.align		4
.L_0:
        /*0004*/ 	.word	index@(_Z17ap_multiplicationPfPiS_S_i)
        /*0008*/ 	.word	0x00000016


	//----- nvinfo : EIATTR_FRAME_SIZE
	.align		4
.L_1:
        /*000c*/ 	.byte	0x04, 0x11
        /*000e*/ 	.short	(.L_3 - .L_2)
	.align		4
.L_2:
        /*0010*/ 	.word	index@(_Z17ap_multiplicationPfPiS_S_i)
        /*0014*/ 	.word	0x00000000


	//----- nvinfo : EIATTR_REGCOUNT
	.align		4
.L_3:
        /*0018*/ 	.byte	0x04, 0x2f
        /*001a*/ 	.short	(.L_5 - .L_4)
	.align		4
.L_4:
        /*001c*/ 	.word	index@(_Z17alpha_calculationPfS_S_)
        /*0020*/ 	.word	0x0000000f


	//----- nvinfo : EIATTR_FRAME_SIZE
	.align		4
.L_5:
        /*0024*/ 	.byte	0x04, 0x11
        /*0026*/ 	.short	(.L_7 - .L_6)
	.align		4
.L_6:
        /*0028*/ 	.word	index@($__internal_0_$__cuda_sm3x_div_rn_noftz_f32_slowpath)
        /*002c*/ 	.word	0x00000000


	//----- nvinfo : EIATTR_FRAME_SIZE
	.align		4
.L_7:
        /*0030*/ 	.byte	0x04, 0x11
        /*0032*/ 	.short	(.L_9 - .L_8)
	.align		4
.L_8:
        /*0034*/ 	.word	index@(_Z17alpha_calculationPfS_S_)
        /*0038*/ 	.word	0x00000000


	//----- nvinfo : EIATTR_REGCOUNT
	.align		4
.L_9:
        /*003c*/ 	.byte	0x04, 0x2f
        /*003e*/ 	.short	(.L_11 - .L_10)
	.align		4
.L_10:
        /*0040*/ 	.word	index@(_Z13x_calculationPfS_S_i)
        /*0044*/ 	.word	0x0000000c


	//----- nvinfo : EIATTR_FRAME_SIZE
	.align		4
.L_11:
        /*0048*/ 	.byte	0x04, 0x11
        /*004a*/ 	.short	(.L_13 - .L_12)
	.align		4
.L_12:
        /*004c*/ 	.word	index@(_Z13x_calculationPfS_S_i)
        /*0050*/ 	.word	0x00000000


	//----- nvinfo : EIATTR_MIN_STACK_SIZE
	.align		4
.L_13:
        /*0054*/ 	.byte	0x04, 0x12
        /*0056*/ 	.short	(.L_15 - .L_14)
	.align		4
.L_14:
        /*0058*/ 	.word	index@(_Z13x_calculationPfS_S_i)
        /*005c*/ 	.word	0x00000000


	//----- nvinfo : EIATTR_MIN_STACK_SIZE
	.align		4
.L_15:
        /*0060*/ 	.byte	0x04, 0x12
        /*0062*/ 	.short	(.L_17 - .L_16)
	.align		4
.L_16:
        /*0064*/ 	.word	index@(_Z17alpha_calculationPfS_S_)
        /*0068*/ 	.word	0x00000000


	//----- nvinfo : EIATTR_MIN_STACK_SIZE
	.align		4
.L_17:
        /*006c*/ 	.byte	0x04, 0x12
        /*006e*/ 	.short	(.L_19 - .L_18)
	.align		4
.L_18:
        /*0070*/ 	.word	index@(_Z17ap_multiplicationPfPiS_S_i)
        /*0074*/ 	.word	0x00000000
.L_19:


//--------------------- .nv.compat                --------------------------
	.section	.nv.compat,"",@"SHT_CUDA_COMPAT_INFO"
	.align	4
        /*0000*/ 	.byte	0x02, 0x09, 0x00, 0x00, 0x02, 0x02, 0x01, 0x00, 0x02, 0x05, 0x05, 0x00, 0x03, 0x07, 0x01, 0x01
        /*0010*/ 	.byte	0x02, 0x03, 0x00, 0x00, 0x02, 0x06, 0x01, 0x00, 0x04, 0x0b, 0x08, 0x00, 0x01, 0x00, 0x00, 0x00
        /*0020*/ 	.byte	0x00, 0x00, 0x00, 0x00


//--------------------- .nv.info._Z13x_calculationPfS_S_i --------------------------
	.section	.nv.info._Z13x_calculationPfS_S_i,"",@"SHT_CUDA_INFO"
	.sectionflags	@""
	.align	4


	//----- nvinfo : EIATTR_CUDA_API_VERSION
	.align		4
        /*0000*/ 	.byte	0x04, 0x37
        /*0002*/ 	.short	(.L_21 - .L_20)
.L_20:
        /*0004*/ 	.word	0x00000082


	//----- nvinfo : EIATTR_KPARAM_INFO
	.align		4
.L_21:
        /*0008*/ 	.byte	0x04, 0x17
        /*000a*/ 	.short	(.L_23 - .L_22)
.L_22:
        /*000c*/ 	.word	0x00000000
        /*0010*/ 	.short	0x0003
        /*0012*/ 	.short	0x0018
        /*0014*/ 	.byte	0x00, 0xf0, 0x11, 0x00


	//----- nvinfo : EIATTR_KPARAM_INFO
	.align		4
.L_23:
        /*0018*/ 	.byte	0x04, 0x17
        /*001a*/ 	.short	(.L_25 - .L_24)
.L_24:
        /*001c*/ 	.word	0x00000000
        /*0020*/ 	.short	0x0002
        /*0022*/ 	.short	0x0010
        /*0024*/ 	.byte	0x00, 0xf5, 0x21, 0x00


	//----- nvinfo : EIATTR_KPARAM_INFO
	.align		4
.L_25:
        /*0028*/ 	.byte	0x04, 0x17
        /*002a*/ 	.short	(.L_27 - .L_26)
.L_26:
        /*002c*/ 	.word	0x00000000
        /*0030*/ 	.short	0x0001
        /*0032*/ 	.short	0x0008
        /*0034*/ 	.byte	0x00, 0xf5, 0x21, 0x00


	//----- nvinfo : EIATTR_KPARAM_INFO
	.align		4
.L_27:
        /*0038*/ 	.byte	0x04, 0x17
        /*003a*/ 	.short	(.L_29 - .L_28)
.L_28:
        /*003c*/ 	.word	0x00000000
        /*0040*/ 	.short	0x0000
        /*0042*/ 	.short	0x0000
        /*0044*/ 	.byte	0x00, 0xf5, 0x21, 0x00


	//----- nvinfo : EIATTR_SPARSE_MMA_MASK
	.align		4
.L_29:
        /*0048*/ 	.byte	0x03, 0x50
        /*004a*/ 	.short	0x0000


	//----- nvinfo : EIATTR_MAXREG_COUNT
	.align		4
        /*004c*/ 	.byte	0x03, 0x1b
        /*004e*/ 	.short	0x00ff


	//----- nvinfo : EIATTR_MERCURY_ISA_VERSION
	.align		4
        /*0050*/ 	.byte	0x03, 0x5f
        /*0052*/ 	.short	0x0101


	//----- nvinfo : EIATTR_VRC_CTA_INIT_COUNT
	.align		4
        /*0054*/ 	.byte	0x02, 0x4a
	.zero		1
	.zero		1


	//----- nvinfo : EIATTR_EXIT_INSTR_OFFSETS
	.align		4
        /*0058*/ 	.byte	0x04, 0x1c
        /*005a*/ 	.short	(.L_31 - .L_30)


	//   ....[0]....
.L_30:
        /*005c*/ 	.word	0x00000070


	//   ....[1]....
        /*0060*/ 	.word	0x00000130


	//----- nvinfo : EIATTR_CBANK_PARAM_SIZE
	.align		4
.L_31:
        /*0064*/ 	.byte	0x03, 0x19
        /*0066*/ 	.short	0x001c


	//----- nvinfo : EIATTR_PARAM_CBANK
	.align		4
        /*0068*/ 	.byte	0x04, 0x0a
        /*006a*/ 	.short	(.L_33 - .L_32)
	.align		4
.L_32:
        /*006c*/ 	.word	index@(.nv.constant0._Z13x_calculationPfS_S_i)
        /*0070*/ 	.short	0x0380
        /*0072*/ 	.short	0x001c


	//----- nvinfo : EIATTR_SW_WAR
	.align		4
.L_33:
        /*0074*/ 	.byte	0x04, 0x36
        /*0076*/ 	.short	(.L_35 - .L_34)
.L_34:
        /*0078*/ 	.word	0x00000008
.L_35:


//--------------------- .nv.info._Z17alpha_calculationPfS_S_ --------------------------
	.section	.nv.info._Z17alpha_calculationPfS_S_,"",@"SHT_CUDA_INFO"
	.sectionflags	@""
	.align	4


	//----- nvinfo : EIATTR_CUDA_API_VERSION
	.align		4
        /*0000*/ 	.byte	0x04, 0x37
        /*0002*/ 	.short	(.L_37 - .L_36)
.L_36:
        /*0004*/ 	.word	0x00000082


	//----- nvinfo : EIATTR_KPARAM_INFO
	.align		4
.L_37:
        /*0008*/ 	.byte	0x04, 0x17
        /*000a*/ 	.short	(.L_39 - .L_38)
.L_38:
        /*000c*/ 	.word	0x00000000
        /*0010*/ 	.short	0x0002
        /*0012*/ 	.short	0x0010
        /*0014*/ 	.byte	0x00, 0xf5, 0x21, 0x00


	//----- nvinfo : EIATTR_KPARAM_INFO
	.align		4
.L_39:
        /*0018*/ 	.byte	0x04, 0x17
        /*001a*/ 	.short	(.L_41 - .L_40)
.L_40:
        /*001c*/ 	.word	0x00000000
        /*0020*/ 	.short	0x0001
        /*0022*/ 	.short	0x0008
        /*0024*/ 	.byte	0x00, 0xf5, 0x21, 0x00


	//----- nvinfo : EIATTR_KPARAM_INFO
	.align		4
.L_41:
        /*0028*/ 	.byte	0x04, 0x17
        /*002a*/ 	.short	(.L_43 - .L_42)
.L_42:
        /*002c*/ 	.word	0x00000000
        /*0030*/ 	.short	0x0000
        /*0032*/ 	.short	0x0000
        /*0034*/ 	.byte	0x00, 0xf5, 0x21, 0x00


	//----- nvinfo : EIATTR_SPARSE_MMA_MASK
	.align		4
.L_43:
        /*0038*/ 	.byte	0x03, 0x50
        /*003a*/ 	.short	0x0000


	//----- nvinfo : EIATTR_MAXREG_COUNT
	.align		4
        /*003c*/ 	.byte	0x03, 0x1b
        /*003e*/ 	.short	0x00ff


	//----- nvinfo : EIATTR_MERCURY_ISA_VERSION
	.align		4
        /*0040*/ 	.byte	0x03, 0x5f
        /*0042*/ 	.short	0x0101


	//----- nvinfo : EIATTR_VRC_CTA_INIT_COUNT
	.align		4
        /*0044*/ 	.byte	0x02, 0x4a
	.zero		1
	.zero		1


	//----- nvinfo : EIATTR_EXIT_INSTR_OFFSETS
	.align		4
        /*0048*/ 	.byte	0x04, 0x1c
        /*004a*/ 	.short	(.L_45 - .L_44)


	//   ....[0]....
.L_44:
        /*004c*/ 	.word	0x00000120


	//----- nvinfo : EIATTR_CRS_STACK_SIZE
	.align		4
.L_45:
        /*0050*/ 	.byte	0x04, 0x1e
        /*0052*/ 	.short	(.L_47 - .L_46)
.L_46:
        /*0054*/ 	.word	0x00000000


	//----- nvinfo : EIATTR_CBANK_PARAM_SIZE
	.align		4
.L_47:
        /*0058*/ 	.byte	0x03, 0x19
        /*005a*/ 	.short	0x0018


	//----- nvinfo : EIATTR_PARAM_CBANK
	.align		4
        /*005c*/ 	.byte	0x04, 0x0a
        /*005e*/ 	.short	(.L_49 - .L_48)
	.align		4
.L_48:
        /*0060*/ 	.word	index@(.nv.constant0._Z17alpha_calculationPfS_S_)
        /*0064*/ 	.short	0x0380
        /*0066*/ 	.short	0x0018


	//----- nvinfo : EIATTR_SW_WAR
	.align		4
.L_49:
        /*0068*/ 	.byte	0x04, 0x36
        /*006a*/ 	.short	(.L_51 - .L_50)
.L_50:
        /*006c*/ 	.word	0x00000008
.L_51:


//--------------------- .nv.info._Z17ap_multiplicationPfPiS_S_i --------------------------
	.section	.nv.info._Z17ap_multiplicationPfPiS_S_i,"",@"SHT_CUDA_INFO"
	.sectionflags	@""
	.align	4


	//----- nvinfo : EIATTR_CUDA_API_VERSION
	.align		4
        /*0000*/ 	.byte	0x04, 0x37
        /*0002*/ 	.short	(.L_53 - .L_52)
.L_52:
        /*0004*/ 	.word	0x00000082


	//----- nvinfo : EIATTR_KPARAM_INFO
	.align		4
.L_53:
        /*0008*/ 	.byte	0x04, 0x17
        /*000a*/ 	.short	(.L_55 - .L_54)
.L_54:
        /*000c*/ 	.word	0x00000000
        /*0010*/ 	.short	0x0004
        /*0012*/ 	.short	0x0020
        /*0014*/ 	.byte	0x00, 0xf0, 0x11, 0x00


	//----- nvinfo : EIATTR_KPARAM_INFO
	.align		4
.L_55:
        /*0018*/ 	.byte	0x04, 0x17
        /*001a*/ 	.short	(.L_57 - .L_56)
.L_56:
        /*001c*/ 	.word	0x00000000
        /*0020*/ 	.short	0x0003
        /*0022*/ 	.short	0x0018
        /*0024*/ 	.byte	0x00, 0xf5, 0x21, 0x00


	//----- nvinfo : EIATTR_KPARAM_INFO
	.align		4
.L_57:
        /*0028*/ 	.byte	0x04, 0x17
        /*002a*/ 	.short	(.L_59 - .L_58)
.L_58:
        /*002c*/ 	.word	0x00000000
        /*0030*/ 	.short	0x0002
        /*0032*/ 	.short	0x0010
        /*0034*/ 	.byte	0x00, 0xf5, 0x21, 0x00


	//----- nvinfo : EIATTR_KPARAM_INFO
	.align		4
.L_59:
        /*0038*/ 	.byte	0x04, 0x17
        /*003a*/ 	.short	(.L_61 - .L_60)
.L_60:
        /*003c*/ 	.word	0x00000000
        /*0040*/ 	.short	0x0001
        /*0042*/ 	.short	0x0008
        /*0044*/ 	.byte	0x00, 0xf5, 0x21, 0x00


	//----- nvinfo : EIATTR_KPARAM_INFO
	.align		4
.L_61:
        /*0048*/ 	.byte	0x04, 0x17
        /*004a*/ 	.short	(.L_63 - .L_62)
.L_62:
        /*004c*/ 	.word	0x00000000
        /*0050*/ 	.short	0x0000
        /*0052*/ 	.short	0x0000
        /*0054*/ 	.byte	0x00, 0xf5, 0x21, 0x00


	//----- nvinfo : EIATTR_SPARSE_MMA_MASK
	.align		4
.L_63:
        /*0058*/ 	.byte	0x03, 0x50
        /*005a*/ 	.short	0x0000


	//----- nvinfo : EIATTR_MAXREG_COUNT
	.align		4
        /*005c*/ 	.byte	0x03, 0x1b
        /*005e*/ 	.short	0x00ff


	//----- nvinfo : EIATTR_NUM_BARRIERS
	.align		4
        /*0060*/ 	.byte	0x02, 0x4c
        /*0062*/ 	.byte	0x01
	.zero		1


	//----- nvinfo : EIATTR_MERCURY_ISA_VERSION
	.align		4
        /*0064*/ 	.byte	0x03, 0x5f
        /*0066*/ 	.short	0x0101


	//----- nvinfo : EIATTR_VRC_CTA_INIT_COUNT
	.align		4
        /*0068*/ 	.byte	0x02, 0x4a
	.zero		1
	.zero		1


	//----- nvinfo : EIATTR_EXIT_INSTR_OFFSETS
	.align		4
        /*006c*/ 	.byte	0x04, 0x1c
        /*006e*/ 	.short	(.L_65 - .L_64)


	//   ....[0]....
.L_64:
        /*0070*/ 	.word	0x000000c0


	//   ....[1]....
        /*0074*/ 	.word	0x00000270


	//----- nvinfo : EIATTR_CBANK_PARAM_SIZE
	.align		4
.L_65:
        /*0078*/ 	.byte	0x03, 0x19
        /*007a*/ 	.short	0x0024


	//----- nvinfo : EIATTR_PARAM_CBANK
	.align		4
        /*007c*/ 	.byte	0x04, 0x0a
        /*007e*/ 	.short	(.L_67 - .L_66)
	.align		4
.L_66:
        /*0080*/ 	.word	index@(.nv.constant0._Z17ap_multiplicationPfPiS_S_i)
        /*0084*/ 	.short	0x0380
        /*0086*/ 	.short	0x0024


	//----- nvinfo : EIATTR_SW_WAR
	.align		4
.L_67:
        /*0088*/ 	.byte	0x04, 0x36
        /*008a*/ 	.short	(.L_69 - .L_68)
.L_68:
        /*008c*/ 	.word	0x00000008
.L_69:


//--------------------- .nv.callgraph             --------------------------
	.section	.nv.callgraph,"",@"SHT_CUDA_CALLGRAPH"
	.align	4
	.sectionentsize	8
	.align		4
        /*0000*/ 	.word	0x00000000
	.align		4
        /*0004*/ 	.word	0xffffffff
	.align		4
        /*0008*/ 	.word	0x00000000
	.align		4
        /*000c*/ 	.word	0xfffffffe
	.align		4
        /*0010*/ 	.word	0x00000000
	.align		4
        /*0014*/ 	.word	0xfffffffd
	.align		4
        /*0018*/ 	.word	0x00000000
	.align		4
        /*001c*/ 	.word	0xfffffffc


//--------------------- .text._Z13x_calculationPfS_S_i --------------------------
	.section	.text._Z13x_calculationPfS_S_i,"ax",@progbits
	.align	128
        .global         _Z13x_calculationPfS_S_i
        .type           _Z13x_calculationPfS_S_i,@function
        .size           _Z13x_calculationPfS_S_i,(.L_x_13 - _Z13x_calculationPfS_S_i)
        .other          _Z13x_calculationPfS_S_i,@"STO_CUDA_ENTRY STV_DEFAULT"
_Z13x_calculationPfS_S_i:
.text._Z13x_calculationPfS_S_i:
[----:B------:R-:W-:Y:S01]  /*0000*/  LDC R1, c[0x0][0x37c] ;  /* 0x0000df00ff017b82 */ /* 0x000fe20000000800 */
[----:B------:R-:W0:Y:S01]  /*0010*/  S2R R9, SR_CTAID.X ;  /* 0x0000000000097919 */ /* 0x000e220000002500 */
[----:B------:R-:W0:Y:S01]  /*0020*/  LDCU UR4, c[0x0][0x360] ;  /* 0x00006c00ff0477ac */ /* 0x000e220008000800 */
[----:B------:R-:W0:Y:S01]  /*0030*/  S2R R0, SR_TID.X ;  /* 0x0000000000007919 */ /* 0x000e220000002100 */
[----:B------:R-:W1:Y:S01]  /*0040*/  LDCU UR5, c[0x0][0x398] ;  /* 0x00007300ff0577ac */ /* 0x000e620008000800 */
[----:B0-----:R-:W-:-:S05]  /*0050*/  IMAD R9, R9, UR4, R0 ;  /* 0x0000000409097c24 */ /* 0x001fca000f8e0200 */
[----:B-1----:R-:W-:-:S13]  /*0060*/  ISETP.GE.AND P0, PT, R9, UR5, PT ;  /* 0x0000000509007c0c */ /* 0x002fda000bf06270 */
[----:B------:R-:W-:Y:S05]  /*0070*/  @P0 EXIT ;  /* 0x000000000000094d */ /* 0x000fea0003800000 */
[----:B------:R-:W0:Y:S01]  /*0080*/  LDC.64 R6, c[0x0][0x388] ;  /* 0x0000e200ff067b82 */ /* 0x000e220000000a00 */
[----:B------:R-:W1:Y:S07]  /*0090*/  LDCU.64 UR4, c[0x0][0x358] ;  /* 0x00006b00ff0477ac */ /* 0x000e6e0008000a00 */
[----:B------:R-:W2:Y:S08]  /*00a0*/  LDC.64 R4, c[0x0][0x380] ;  /* 0x0000e000ff047b82 */ /* 0x000eb00000000a00 */
[----:B------:R-:W3:Y:S01]  /*00b0*/  LDC.64 R2, c[0x0][0x390] ;  /* 0x0000e400ff027b82 */ /* 0x000ee20000000a00 */
[----:B0-----:R-:W-:-:S06]  /*00c0*/  IMAD.WIDE R6, R9, 0x4, R6 ;  /* 0x0000000409067825 */ /* 0x001fcc00078e0206 */
[----:B-1----:R-:W4:Y:S01]  /*00d0*/  LDG.E R6, desc[UR4][R6.64] ;  /* 0x0000000406067981 */ /* 0x002f22000c1e1900 */
[----:B--2---:R-:W-:-:S05]  /*00e0*/  IMAD.WIDE R4, R9, 0x4, R4 ;  /* 0x0000000409047825 */ /* 0x004fca00078e0204 */
[----:B------:R-:W4:Y:S04]  /*00f0*/  LDG.E R9, desc[UR4][R4.64] ;  /* 0x0000000404097981 */ /* 0x000f28000c1e1900 */
[----:B---3--:R-:W4:Y:S02]  /*0100*/  LDG.E R2, desc[UR4][R2.64] ;  /* 0x0000000402027981 */ /* 0x008f24000c1e1900 */
[----:B----4-:R-:W-:-:S05]  /*0110*/  FFMA R9, R2, R6, R9 ;  /* 0x0000000602097223 */ /* 0x010fca0000000009 */
[----:B------:R-:W-:Y:S01]  /*0120*/  STG.E desc[UR4][R4.64], R9 ;  /* 0x0000000904007986 */ /* 0x000fe2000c101904 */
[----:B------:R-:W-:Y:S05]  /*0130*/  EXIT ;  /* 0x000000000000794d */ /* 0x000fea0003800000 */
.L_x_0:
[----:B------:R-:W-:-:S00]  /*0140*/  BRA `(.L_x_0) ;  /* 0xfffffffc00fc7947 */ /* 0x000fc0000383ffff */
[----:B------:R-:W-:-:S00]  /*0150*/  NOP ;  /* 0x0000000000007918 */ /* 0x000fc00000000000 */
        /* <DEDUP_REMOVED lines=10> */
.L_x_13:


//--------------------- .text._Z17alpha_calculationPfS_S_ --------------------------
	.section	.text._Z17alpha_calculationPfS_S_,"ax",@progbits
	.align	128
        .global         _Z17alpha_calculationPfS_S_
        .type           _Z17alpha_calculationPfS_S_,@function
        .size           _Z17alpha_calculationPfS_S_,(.L_x_12 - _Z17alpha_calculationPfS_S_)
        .other          _Z17alpha_calculationPfS_S_,@"STO_CUDA_ENTRY STV_DEFAULT"
_Z17alpha_calculationPfS_S_:
.text._Z17alpha_calculationPfS_S_:
[----:B------:R-:W-:Y:S08]  /*0000*/  LDC R1, c[0x0][0x37c] ;  /* 0x0000df00ff017b82 */ /* 0x000ff00000000800 */
[----:B------:R-:W0:Y:S01]  /*0010*/  LDC.64 R4, c[0x0][0x388] ;  /* 0x0000e200ff047b82 */ /* 0x000e220000000a00 */
[----:B------:R-:W0:Y:S07]  /*0020*/  LDCU.64 UR4, c[0x0][0x358] ;  /* 0x00006b00ff0477ac */ /* 0x000e2e0008000a00 */
[----:B------:R-:W1:Y:S01]  /*0030*/  LDC.64 R2, c[0x0][0x380] ;  /* 0x0000e000ff027b82 */ /* 0x000e620000000a00 */
[----:B0-----:R-:W2:Y:S04]  /*0040*/  LDG.E R5, desc[UR4][R4.64] ;  /* 0x0000000404057981 */ /* 0x001ea8000c1e1900 */
[----:B-1----:R-:W3:Y:S01]  /*0050*/  LDG.E R0, desc[UR4][R2.64] ;  /* 0x0000000402007981 */ /* 0x002ee2000c1e1900 */
[----:B--2---:R-:W0:Y:S08]  /*0060*/  MUFU.RCP R6, R5 ;  /* 0x0000000500067308 */ /* 0x004e300000001000 */
[----:B---3--:R-:W1:Y:S01]  /*0070*/  FCHK P0, R0, R5 ;  /* 0x0000000500007302 */ /* 0x008e620000000000 */
[----:B0-----:R-:W-:-:S04]  /*0080*/  FFMA R7, -R5, R6, 1 ;  /* 0x3f80000005077423 */ /* 0x001fc80000000106 */
[----:B------:R-:W-:-:S04]  /*0090*/  FFMA R7, R6, R7, R6 ;  /* 0x0000000706077223 */ /* 0x000fc80000000006 */
[----:B------:R-:W-:-:S04]  /*00a0*/  FFMA R6, R0, R7, RZ ;  /* 0x0000000700067223 */ /* 0x000fc800000000ff */
[----:B------:R-:W-:-:S04]  /*00b0*/  FFMA R8, -R5, R6, R0 ;  /* 0x0000000605087223 */ /* 0x000fc80000000100 */
[----:B------:R-:W-:Y:S01]  /*00c0*/  FFMA R7, R7, R8, R6 ;  /* 0x0000000807077223 */ /* 0x000fe20000000006 */
[----:B-1----:R-:W-:Y:S06]  /*00d0*/  @!P0 BRA `(.L_x_1) ;  /* 0x0000000000088947 */ /* 0x002fec0003800000 */
[----:B------:R-:W-:-:S07]  /*00e0*/  MOV R2, 0x100 ;  /* 0x0000010000027802 */ /* 0x000fce0000000f00 */
[----:B------:R-:W-:Y:S05]  /*00f0*/  CALL.REL.NOINC `($__internal_0_$__cuda_sm3x_div_rn_noftz_f32_slowpath) ;  /* 0x00000000000c7944 */ /* 0x000fea0003c00000 */
.L_x_1:
[----:B------:R-:W0:Y:S02]  /*0100*/  LDC.64 R2, c[0x0][0x390] ;  /* 0x0000e400ff027b82 */ /* 0x000e240000000a00 */
[----:B0-----:R-:W-:Y:S01]  /*0110*/  STG.E desc[UR4][R2.64], R7 ;  /* 0x0000000702007986 */ /* 0x001fe2000c101904 */
[----:B------:R-:W-:Y:S05]  /*0120*/  EXIT ;  /* 0x000000000000794d */ /* 0x000fea0003800000 */
        .weak           $__internal_0_$__cuda_sm3x_div_rn_noftz_f32_slowpath
        .type           $__internal_0_$__cuda_sm3x_div_rn_noftz_f32_slowpath,@function
        .size           $__internal_0_$__cuda_sm3x_div_rn_noftz_f32_slowpath,(.L_x_12 - $__internal_0_$__cuda_sm3x_div_rn_noftz_f32_slowpath)
$__internal_0_$__cuda_sm3x_div_rn_noftz_f32_slowpath:
[----:B------:R-:W-:Y:S01]  /*0130*/  SHF.R.U32.HI R4, RZ, 0x17, R5 ;  /* 0x00000017ff047819 */ /* 0x000fe20000011605 */
[--C-:B------:R-:W-:Y:S01]  /*0140*/  IMAD.MOV.U32 R7, RZ, RZ, R0.reuse ;  /* 0x000000ffff077224 */ /* 0x100fe200078e0000 */
[----:B------:R-:W-:Y:S02]  /*0150*/  SHF.R.U32.HI R3, RZ, 0x17, R0 ;  /* 0x00000017ff037819 */ /* 0x000fe40000011600 */
[----:B------:R-:W-:Y:S02]  /*0160*/  LOP3.LUT R6, R4, 0xff, RZ, 0xc0, !PT ;  /* 0x000000ff04067812 */ /* 0x000fe400078ec0ff */
[----:B------:R-:W-:-:S03]  /*0170*/  LOP3.LUT R4, R3, 0xff, RZ, 0xc0, !PT ;  /* 0x000000ff03047812 */ /* 0x000fc600078ec0ff */
[----:B------:R-:W-:Y:S02]  /*0180*/  VIADD R10, R6, 0xffffffff ;  /* 0xffffffff060a7836 */ /* 0x000fe40000000000 */
[----:B------:R-:W-:-:S03]  /*0190*/  VIADD R9, R4, 0xffffffff ;  /* 0xffffffff04097836 */ /* 0x000fc60000000000 */
[----:B------:R-:W-:-:S04]  /*01a0*/  ISETP.GT.U32.AND P0, PT, R10, 0xfd, PT ;  /* 0x000000fd0a00780c */ /* 0x000fc80003f04070 */
[----:B------:R-:W-:-:S13]  /*01b0*/  ISETP.GT.U32.OR P0, PT, R9, 0xfd, P0 ;  /* 0x000000fd0900780c */ /* 0x000fda0000704470 */
[----:B------:R-:W-:Y:S01]  /*01c0*/  @!P0 IMAD.MOV.U32 R8, RZ, RZ, RZ ;  /* 0x000000ffff088224 */ /* 0x000fe200078e00ff */
[----:B------:R-:W-:Y:S06]  /*01d0*/  @!P0 BRA `(.L_x_2) ;  /* 0x0000000000608947 */ /* 0x000fec0003800000 */
[----:B------:R-:W-:Y:S01]  /*01e0*/  FSETP.GTU.FTZ.AND P0, PT, |R0|, +INF , PT ;  /* 0x7f8000000000780b */ /* 0x000fe20003f1c200 */
[----:B------:R-:W-:Y:S01]  /*01f0*/  IMAD.MOV.U32 R3, RZ, RZ, R5 ;  /* 0x000000ffff037224 */ /* 0x000fe200078e0005 */
[----:B------:R-:W-:-:S04]  /*0200*/  FSETP.GTU.FTZ.AND P1, PT, |R5|, +INF , PT ;  /* 0x7f8000000500780b */ /* 0x000fc80003f3c200 */
[----:B------:R-:W-:-:S13]  /*0210*/  PLOP3.LUT P0, PT, P0, P1, PT, 0xf8, 0x8f ;  /* 0x00000000008f781c */ /* 0x000fda0000703f70 */
[----:B------:R-:W-:Y:S05]  /*0220*/  @P0 BRA `(.L_x_3) ;  /* 0x0000000400440947 */ /* 0x000fea0003800000 */
[----:B------:R-:W-:-:S13]  /*0230*/  LOP3.LUT P0, RZ, R5, 0x7fffffff, R7, 0xc8, !PT ;  /* 0x7fffffff05ff7812 */ /* 0x000fda000780c807 */
[----:B------:R-:W-:Y:S05]  /*0240*/  @!P0 BRA `(.L_x_4) ;  /* 0x0000000400348947 */ /* 0x000fea0003800000 */
[C---:B------:R-:W-:Y:S02]  /*0250*/  FSETP.NEU.FTZ.AND P2, PT, |R0|.reuse, +INF , PT ;  /* 0x7f8000000000780b */ /* 0x040fe40003f5d200 */
[----:B------:R-:W-:Y:S02]  /*0260*/  FSETP.NEU.FTZ.AND P1, PT, |R3|, +INF , PT ;  /* 0x7f8000000300780b */ /* 0x000fe40003f3d200 */
[----:B------:R-:W-:-:S11]  /*0270*/  FSETP.NEU.FTZ.AND P0, PT, |R0|, +INF , PT ;  /* 0x7f8000000000780b */ /* 0x000fd60003f1d200 */
[----:B------:R-:W-:Y:S05]  /*0280*/  @!P1 BRA !P2, `(.L_x_4) ;  /* 0x0000000400249947 */ /* 0x000fea0005000000 */
[----:B------:R-:W-:-:S04]  /*0290*/  LOP3.LUT P2, RZ, R7, 0x7fffffff, RZ, 0xc0, !PT ;  /* 0x7fffffff07ff7812 */ /* 0x000fc8000784c0ff */
[----:B------:R-:W-:-:S13]  /*02a0*/  PLOP3.LUT P1, PT, P1, P2, PT, 0x2f, 0xf2 ;  /* 0x0000000000f2781c */ /* 0x000fda0000f24577 */
[----:B------:R-:W-:Y:S05]  /*02b0*/  @P1 BRA `(.L_x_5) ;  /* 0x0000000400101947 */ /* 0x000fea0003800000 */
[----:B------:R-:W-:-:S04]  /*02c0*/  LOP3.LUT P1, RZ, R5, 0x7fffffff, RZ, 0xc0, !PT ;  /* 0x7fffffff05ff7812 */ /* 0x000fc8000782c0ff */
[----:B------:R-:W-:-:S13]  /*02d0*/  PLOP3.LUT P0, PT, P0, P1, PT, 0x2f, 0xf2 ;  /* 0x0000000000f2781c */ /* 0x000fda0000702577 */
[----:B------:R-:W-:Y:S05]  /*02e0*/  @P0 BRA `(.L_x_6) ;  /* 0x0000000000f80947 */ /* 0x000fea0003800000 */
[----:B------:R-:W-:Y:S02]  /*02f0*/  ISETP.GE.AND P0, PT, R9, RZ, PT ;  /* 0x000000ff0900720c */ /* 0x000fe40003f06270 */
[----:B------:R-:W-:-:S11]  /*0300*/  ISETP.GE.AND P1, PT, R10, RZ, PT ;  /* 0x000000ff0a00720c */ /* 0x000fd60003f26270 */
[----:B------:R-:W-:Y:S02]  /*0310*/  @P0 IMAD.MOV.U32 R8, RZ, RZ, RZ ;  /* 0x000000ffff080224 */ /* 0x000fe400078e00ff */
[----:B------:R-:W-:Y:S01]  /*0320*/  @!P0 FFMA R7, R0, 1.84467440737095516160e+19, RZ ;  /* 0x5f80000000078823 */ /* 0x000fe200000000ff */
[----:B------:R-:W-:Y:S02]  /*0330*/  @!P0 IMAD.MOV.U32 R8, RZ, RZ, -0x40 ;  /* 0xffffffc0ff088424 */ /* 0x000fe400078e00ff */
[----:B------:R-:W-:Y:S02]  /*0340*/  @!P1 FFMA R5, R3, 1.84467440737095516160e+19, RZ ;  /* 0x5f80000003059823 */ /* 0x000fe400000000ff */
[----:B------:R-:W-:-:S07]  /*0350*/  @!P1 VIADD R8, R8, 0x40 ;  /* 0x0000004008089836 */ /* 0x000fce0000000000 */
.L_x_2:
[----:B------:R-:W-:Y:S01]  /*0360*/  LEA R0, R6, 0xc0800000, 0x17 ;  /* 0xc080000006007811 */ /* 0x000fe200078eb8ff */
[----:B------:R-:W-:-:S04]  /*0370*/  VIADD R4, R4, 0xffffff81 ;  /* 0xffffff8104047836 */ /* 0x000fc80000000000 */
[----:B------:R-:W-:Y:S02]  /*0380*/  IMAD.IADD R5, R5, 0x1, -R0 ;  /* 0x0000000105057824 */ /* 0x000fe400078e0a00 */
[----:B------:R-:W-:Y:S02]  /*0390*/  IMAD R0, R4, -0x800000, R7 ;  /* 0xff80000004007824 */ /* 0x000fe400078e0207 */
[----:B------:R-:W0:Y:S01]  /*03a0*/  MUFU.RCP R3, R5 ;  /* 0x0000000500037308 */ /* 0x000e220000001000 */
[----:B------:R-:W-:-:S04]  /*03b0*/  FADD.FTZ R9, -R5, -RZ ;  /* 0x800000ff05097221 */ /* 0x000fc80000010100 */
[----:B0-----:R-:W-:-:S04]  /*03c0*/  FFMA R10, R3, R9, 1 ;  /* 0x3f800000030a7423 */ /* 0x001fc80000000009 */
[----:B------:R-:W-:-:S04]  /*03d0*/  FFMA R12, R3, R10, R3 ;  /* 0x0000000a030c7223 */ /* 0x000fc80000000003 */
[----:B------:R-:W-:-:S04]  /*03e0*/  FFMA R3, R0, R12, RZ ;  /* 0x0000000c00037223 */ /* 0x000fc800000000ff */
[----:B------:R-:W-:-:S04]  /*03f0*/  FFMA R10, R9, R3, R0 ;  /* 0x00000003090a7223 */ /* 0x000fc80000000000 */
[----:B------:R-:W-:Y:S01]  /*0400*/  FFMA R11, R12, R10, R3 ;  /* 0x0000000a0c0b7223 */ /* 0x000fe20000000003 */
[----:B------:R-:W-:-:S03]  /*0410*/  IADD3 R3, PT, PT, R4, 0x7f, -R6 ;  /* 0x0000007f04037810 */ /* 0x000fc60007ffe806 */
[----:B------:R-:W-:Y:S02]  /*0420*/  FFMA R10, R9, R11, R0 ;  /* 0x0000000b090a7223 */ /* 0x000fe40000000000 */
[----:B------:R-:W-:Y:S02]  /*0430*/  IMAD.IADD R3, R3, 0x1, R8 ;  /* 0x0000000103037824 */ /* 0x000fe400078e0208 */
[----:B------:R-:W-:-:S05]  /*0440*/  FFMA R7, R12, R10, R11 ;  /* 0x0000000a0c077223 */ /* 0x000fca000000000b */
[----:B------:R-:W-:-:S04]  /*0450*/  SHF.R.U32.HI R0, RZ, 0x17, R7 ;  /* 0x00000017ff007819 */ /* 0x000fc80000011607 */
[----:B------:R-:W-:-:S05]  /*0460*/  LOP3.LUT R0, R0, 0xff, RZ, 0xc0, !PT ;  /* 0x000000ff00007812 */ /* 0x000fca00078ec0ff */
[----:B------:R-:W-:-:S04]  /*0470*/  IMAD.IADD R6, R0, 0x1, R3 ;  /* 0x0000000100067824 */ /* 0x000fc800078e0203 */
[----:B------:R-:W-:-:S05]  /*0480*/  VIADD R0, R6, 0xffffffff ;  /* 0xffffffff06007836 */ /* 0x000fca0000000000 */
[----:B------:R-:W-:-:S13]  /*0490*/  ISETP.GE.U32.AND P0, PT, R0, 0xfe, PT ;  /* 0x000000fe0000780c */ /* 0x000fda0003f06070 */
[----:B------:R-:W-:Y:S05]  /*04a0*/  @!P0 BRA `(.L_x_7) ;  /* 0x0000000000808947 */ /* 0x000fea0003800000 */
[----:B------:R-:W-:-:S13]  /*04b0*/  ISETP.GT.AND P0, PT, R6, 0xfe, PT ;  /* 0x000000fe0600780c */ /* 0x000fda0003f04270 */
[----:B------:R-:W-:Y:S05]  /*04c0*/  @P0 BRA `(.L_x_8) ;  /* 0x00000000006c0947 */ /* 0x000fea0003800000 */
[----:B------:R-:W-:-:S13]  /*04d0*/  ISETP.GE.AND P0, PT, R6, 0x1, PT ;  /* 0x000000010600780c */ /* 0x000fda0003f06270 */
[----:B------:R-:W-:Y:S05]  /*04e0*/  @P0 BRA `(.L_x_9) ;  /* 0x0000000000980947 */ /* 0x000fea0003800000 */
[----:B------:R-:W-:Y:S02]  /*04f0*/  ISETP.GE.AND P0, PT, R6, -0x18, PT ;  /* 0xffffffe80600780c */ /* 0x000fe40003f06270 */
[----:B------:R-:W-:-:S11]  /*0500*/  LOP3.LUT R7, R7, 0x80000000, RZ, 0xc0, !PT ;  /* 0x8000000007077812 */ /* 0x000fd600078ec0ff */
[----:B------:R-:W-:Y:S05]  /*0510*/  @!P0 BRA `(.L_x_9) ;  /* 0x00000000008c8947 */ /* 0x000fea0003800000 */
[-CC-:B------:R-:W-:Y:S01]  /*0520*/  FFMA.RZ R0, R12, R10.reuse, R11.reuse ;  /* 0x0000000a0c007223 */ /* 0x180fe2000000c00b */
[----:B------:R-:W-:Y:S02]  /*0530*/  VIADD R5, R6, 0x20 ;  /* 0x0000002006057836 */ /* 0x000fe40000000000 */
[-CC-:B------:R-:W-:Y:S01]  /*0540*/  FFMA.RM R3, R12, R10.reuse, R11.reuse ;  /* 0x0000000a0c037223 */ /* 0x180fe2000000400b */
[----:B------:R-:W-:Y:S02]  /*0550*/  ISETP.NE.AND P2, PT, R6, RZ, PT ;  /* 0x000000ff0600720c */ /* 0x000fe40003f45270 */
[----:B------:R-:W-:Y:S01]  /*0560*/  LOP3.LUT R4, R0, 0x7fffff, RZ, 0xc0, !PT ;  /* 0x007fffff00047812 */ /* 0x000fe200078ec0ff */
[----:B------:R-:W-:Y:S01]  /*0570*/  FFMA.RP R0, R12, R10, R11 ;  /* 0x0000000a0c007223 */ /* 0x000fe2000000800b */
[----:B------:R-:W-:Y:S01]  /*0580*/  ISETP.NE.AND P1, PT, R6, RZ, PT ;  /* 0x000000ff0600720c */ /* 0x000fe20003f25270 */
[----:B------:R-:W-:Y:S01]  /*0590*/  IMAD.MOV R6, RZ, RZ, -R6 ;  /* 0x000000ffff067224 */ /* 0x000fe200078e0a06 */
[----:B------:R-:W-:-:S02]  /*05a0*/  LOP3.LUT R4, R4, 0x800000, RZ, 0xfc, !PT ;  /* 0x0080000004047812 */ /* 0x000fc400078efcff */
[----:B------:R-:W-:Y:S02]  /*05b0*/  FSETP.NEU.FTZ.AND P0, PT, R0, R3, PT ;  /* 0x000000030000720b */ /* 0x000fe40003f1d000 */
[----:B------:R-:W-:Y:S02]  /*05c0*/  SHF.L.U32 R5, R4, R5, RZ ;  /* 0x0000000504057219 */ /* 0x000fe400000006ff */
[----:B------:R-:W-:Y:S02]  /*05d0*/  SEL R3, R6, RZ, P2 ;  /* 0x000000ff06037207 */ /* 0x000fe40001000000 */
[----:B------:R-:W-:Y:S02]  /*05e0*/  ISETP.NE.AND P1, PT, R5, RZ, P1 ;  /* 0x000000ff0500720c */ /* 0x000fe40000f25270 */
[----:B------:R-:W-:Y:S02]  /*05f0*/  SHF.R.U32.HI R3, RZ, R3, R4 ;  /* 0x00000003ff037219 */ /* 0x000fe40000011604 */
[----:B------:R-:W-:-:S02]  /*0600*/  PLOP3.LUT P0, PT, P0, P1, PT, 0xf8, 0x8f ;  /* 0x00000000008f781c */ /* 0x000fc40000703f70 */
[----:B------:R-:W-:Y:S02]  /*0610*/  SHF.R.U32.HI R5, RZ, 0x1, R3 ;  /* 0x00000001ff057819 */ /* 0x000fe40000011603 */
[----:B------:R-:W-:-:S04]  /*0620*/  SEL R0, RZ, 0x1, !P0 ;  /* 0x00000001ff007807 */ /* 0x000fc80004000000 */
[----:B------:R-:W-:-:S04]  /*0630*/  LOP3.LUT R0, R0, 0x1, R5, 0xf8, !PT ;  /* 0x0000000100007812 */ /* 0x000fc800078ef805 */
[----:B------:R-:W-:-:S05]  /*0640*/  LOP3.LUT R0, R0, R3, RZ, 0xc0, !PT ;  /* 0x0000000300007212 */ /* 0x000fca00078ec0ff */
[----:B------:R-:W-:-:S05]  /*0650*/  IMAD.IADD R0, R5, 0x1, R0 ;  /* 0x0000000105007824 */ /* 0x000fca00078e0200 */
[----:B------:R-:W-:Y:S01]  /*0660*/  LOP3.LUT R7, R0, R7, RZ, 0xfc, !PT ;  /* 0x0000000700077212 */ /* 0x000fe200078efcff */
[----:B------:R-:W-:Y:S06]  /*0670*/  BRA `(.L_x_9) ;  /* 0x0000000000347947 */ /* 0x000fec0003800000 */
.L_x_8:
[----:B------:R-:W-:-:S04]  /*0680*/  LOP3.LUT R7, R7, 0x80000000, RZ, 0xc0, !PT ;  /* 0x8000000007077812 */ /* 0x000fc800078ec0ff */
[----:B------:R-:W-:Y:S01]  /*0690*/  LOP3.LUT R7, R7, 0x7f800000, RZ, 0xfc, !PT ;  /* 0x7f80000007077812 */ /* 0x000fe200078efcff */
[----:B------:R-:W-:Y:S06]  /*06a0*/  BRA `(.L_x_9) ;  /* 0x0000000000287947 */ /* 0x000fec0003800000 */
.L_x_7:
[----:B------:R-:W-:Y:S01]  /*06b0*/  IMAD R7, R3, 0x800000, R7 ;  /* 0x0080000003077824 */ /* 0x000fe200078e0207 */
[----:B------:R-:W-:Y:S06]  /*06c0*/  BRA `(.L_x_9) ;  /* 0x0000000000207947 */ /* 0x000fec0003800000 */
.L_x_6:
[----:B------:R-:W-:-:S04]  /*06d0*/  LOP3.LUT R7, R5, 0x80000000, R7, 0x48, !PT ;  /* 0x8000000005077812 */ /* 0x000fc800078e4807 */
[----:B------:R-:W-:Y:S01]  /*06e0*/  LOP3.LUT R7, R7, 0x7f800000, RZ, 0xfc, !PT ;  /* 0x7f80000007077812 */ /* 0x000fe200078efcff */
[----:B------:R-:W-:Y:S06]  /*06f0*/  BRA `(.L_x_9) ;  /* 0x0000000000147947 */ /* 0x000fec0003800000 */
.L_x_5:
[----:B------:R-:W-:Y:S01]  /*0700*/  LOP3.LUT R7, R5, 0x80000000, R7, 0x48, !PT ;  /* 0x8000000005077812 */ /* 0x000fe200078e4807 */
[----:B------:R-:W-:Y:S06]  /*0710*/  BRA `(.L_x_9) ;  /* 0x00000000000c7947 */ /* 0x000fec0003800000 */
.L_x_4:
[----:B------:R-:W0:Y:S01]  /*0720*/  MUFU.RSQ R7, -QNAN ;  /* 0xffc0000000077908 */ /* 0x000e220000001400 */
[----:B------:R-:W-:Y:S05]  /*0730*/  BRA `(.L_x_9) ;  /* 0x0000000000047947 */ /* 0x000fea0003800000 */
.L_x_3:
[----:B------:R-:W-:-:S07]  /*0740*/  FADD.FTZ R7, R0, R3 ;  /* 0x0000000300077221 */ /* 0x000fce0000010000 */
.L_x_9:
[----:B------:R-:W-:-:S04]  /*0750*/  IMAD.MOV.U32 R3, RZ, RZ, 0x0 ;  /* 0x00000000ff037424 */ /* 0x000fc800078e00ff */
[----:B0-----:R-:W-:Y:S05]  /*0760*/  RET.REL.NODEC R2 `(_Z17alpha_calculationPfS_S_) ;  /* 0xfffffff802247950 */ /* 0x001fea0003c3ffff */
.L_x_10:
        /* <DEDUP_REMOVED lines=9> */
.L_x_12:


//--------------------- .text._Z17ap_multiplicationPfPiS_S_i --------------------------
	.section	.text._Z17ap_multiplicationPfPiS_S_i,"ax",@progbits
	.align	128
        .global         _Z17ap_multiplicationPfPiS_S_i
        .type           _Z17ap_multiplicationPfPiS_S_i,@function
        .size           _Z17ap_multiplicationPfPiS_S_i,(.L_x_15 - _Z17ap_multiplicationPfPiS_S_i)
        .other          _Z17ap_multiplicationPfPiS_S_i,@"STO_CUDA_ENTRY STV_DEFAULT"
_Z17ap_multiplicationPfPiS_S_i:
.text._Z17ap_multiplicationPfPiS_S_i:
[----:B------:R-:W-:Y:S01]  /*0000*/  LDC R1, c[0x0][0x37c] ;  /* 0x0000df00ff017b82 */ /* 0x000fe20000000800 */
[----:B------:R-:W0:Y:S07]  /*0010*/  S2R R7, SR_CTAID.X ;  /* 0x0000000000077919 */ /* 0x000e2e0000002500 */
[----:B------:R-:W1:Y:S01]  /*0020*/  LDC.64 R2, c[0x0][0x398] ;  /* 0x0000e600ff027b82 */ /* 0x000e620000000a00 */
[----:B------:R-:W0:Y:S01]  /*0030*/  LDCU UR6, c[0x0][0x360] ;  /* 0x00006c00ff0677ac */ /* 0x000e220008000800 */
[----:B------:R-:W0:Y:S01]  /*0040*/  S2R R0, SR_TID.X ;  /* 0x0000000000007919 */ /* 0x000e220000002100 */
[----:B------:R-:W2:Y:S01]  /*0050*/  LDCU.64 UR4, c[0x0][0x358] ;  /* 0x00006b00ff0477ac */ /* 0x000ea20008000a00 */
[----:B------:R-:W3:Y:S01]  /*0060*/  LDCU UR7, c[0x0][0x3a0] ;  /* 0x00007400ff0777ac */ /* 0x000ee20008000800 */
[----:B0-----:R-:W-:-:S04]  /*0070*/  IMAD R7, R7, UR6, R0 ;  /* 0x0000000607077c24 */ /* 0x001fc8000f8e0200 */
[C---:B-1----:R-:W-:Y:S01]  /*0080*/  IMAD.WIDE R2, R7.reuse, 0x4, R2 ;  /* 0x0000000407027825 */ /* 0x042fe200078e0202 */
[----:B---3--:R-:W-:-:S04]  /*0090*/  ISETP.GE.AND P0, PT, R7, UR7, PT ;  /* 0x0000000707007c0c */ /* 0x008fc8000bf06270 */
[----:B--2---:R0:W-:Y:S01]  /*00a0*/  STG.E desc[UR4][R2.64], RZ ;  /* 0x000000ff02007986 */ /* 0x0041e2000c101904 */
[----:B------:R-:W-:Y:S08]  /*00b0*/  BAR.SYNC.DEFER_BLOCKING 0x0 ;  /* 0x0000000000007b1d */ /* 0x000ff00000010000 */
[----:B------:R-:W-:Y:S05]  /*00c0*/  @P0 EXIT ;  /* 0x000000000000094d */ /* 0x000fea0003800000 */
[----:B------:R-:W1:Y:S01]  /*00d0*/  LDC.64 R4, c[0x0][0x388] ;  /* 0x0000e200ff047b82 */ /* 0x000e620000000a00 */
[----:B------:R-:W-:Y:S01]  /*00e0*/  LEA R11, R7, R7, 0x1 ;  /* 0x00000007070b7211 */ /* 0x000fe200078e08ff */
[----:B------:R-:W2:Y:S06]  /*00f0*/  LDG.E R0, desc[UR4][R2.64] ;  /* 0x0000000402007981 */ /* 0x000eac000c1e1900 */
[----:B------:R-:W3:Y:S08]  /*0100*/  LDC.64 R8, c[0x0][0x380] ;  /* 0x0000e000ff087b82 */ /* 0x000ef00000000a00 */
[----:B------:R-:W4:Y:S01]  /*0110*/  LDC.64 R6, c[0x0][0x390] ;  /* 0x0000e400ff067b82 */ /* 0x000f220000000a00 */
[----:B-1----:R-:W-:-:S05]  /*0120*/  IMAD.WIDE R4, R11, 0x4, R4 ;  /* 0x000000040b047825 */ /* 0x002fca00078e0204 */
[----:B------:R-:W4:Y:S01]  /*0130*/  LDG.E R13, desc[UR4][R4.64] ;  /* 0x00000004040d7981 */ /* 0x000f22000c1e1900 */
[----:B---3--:R-:W-:-:S04]  /*0140*/  IMAD.WIDE R8, R11, 0x4, R8 ;  /* 0x000000040b087825 */ /* 0x008fc800078e0208 */
[----:B----4-:R-:W-:Y:S02]  /*0150*/  IMAD.WIDE R10, R13, 0x4, R6 ;  /* 0x000000040d0a7825 */ /* 0x010fe400078e0206 */
[----:B------:R-:W2:Y:S04]  /*0160*/  LDG.E R13, desc[UR4][R8.64] ;  /* 0x00000004080d7981 */ /* 0x000ea8000c1e1900 */
[----:B------:R-:W2:Y:S02]  /*0170*/  LDG.E R10, desc[UR4][R10.64] ;  /* 0x000000040a0a7981 */ /* 0x000ea4000c1e1900 */
[----:B--2---:R-:W-:-:S05]  /*0180*/  FFMA R15, R13, R10, R0 ;  /* 0x0000000a0d0f7223 */ /* 0x004fca0000000000 */
[----:B------:R-:W-:Y:S04]  /*0190*/  STG.E desc[UR4][R2.64], R15 ;  /* 0x0000000f02007986 */ /* 0x000fe8000c101904 */
[----:B------:R-:W2:Y:S04]  /*01a0*/  LDG.E R13, desc[UR4][R4.64+0x4] ;  /* 0x00000404040d7981 */ /* 0x000ea8000c1e1900 */
[----:B------:R-:W3:Y:S01]  /*01b0*/  LDG.E R0, desc[UR4][R8.64+0x4] ;  /* 0x0000040408007981 */ /* 0x000ee2000c1e1900 */
[----:B--2---:R-:W-:-:S06]  /*01c0*/  IMAD.WIDE R12, R13, 0x4, R6 ;  /* 0x000000040d0c7825 */ /* 0x004fcc00078e0206 */
[----:B------:R-:W3:Y:S02]  /*01d0*/  LDG.E R12, desc[UR4][R12.64] ;  /* 0x000000040c0c7981 */ /* 0x000ee4000c1e1900 */
[----:B---3--:R-:W-:-:S05]  /*01e0*/  FFMA R17, R0, R12, R15 ;  /* 0x0000000c00117223 */ /* 0x008fca000000000f */
[----:B------:R-:W-:Y:S04]  /*01f0*/  STG.E desc[UR4][R2.64], R17 ;  /* 0x0000001102007986 */ /* 0x000fe8000c101904 */
[----:B------:R-:W2:Y:S04]  /*0200*/  LDG.E R19, desc[UR4][R4.64+0x8] ;  /* 0x0000080404137981 */ /* 0x000ea8000c1e1900 */
[----:B------:R-:W3:Y:S01]  /*0210*/  LDG.E R0, desc[UR4][R8.64+0x8] ;  /* 0x0000080408007981 */ /* 0x000ee2000c1e1900 */
[----:B--2---:R-:W-:-:S06]  /*0220*/  IMAD.WIDE R6, R19, 0x4, R6 ;  /* 0x0000000413067825 */ /* 0x004fcc00078e0206 */
[----:B------:R-:W3:Y:S02]  /*0230*/  LDG.E R6, desc[UR4][R6.64] ;  /* 0x0000000406067981 */ /* 0x000ee4000c1e1900 */
[----:B---3--:R-:W-:-:S05]  /*0240*/  FFMA R11, R0, R6, R17 ;  /* 0x00000006000b7223 */ /* 0x008fca0000000011 */
[----:B------:R-:W-:Y:S01]  /*0250*/  STG.E desc[UR4][R2.64], R11 ;  /* 0x0000000b02007986 */ /* 0x000fe2000c101904 */
[----:B------:R-:W-:Y:S06]  /*0260*/  BAR.SYNC.DEFER_BLOCKING 0x0 ;  /* 0x0000000000007b1d */ /* 0x000fec0000010000 */
[----:B------:R-:W-:Y:S05]  /*0270*/  EXIT ;  /* 0x000000000000794d */ /* 0x000fea0003800000 */
.L_x_11:
        /* <DEDUP_REMOVED lines=16> */
.L_x_15:


//--------------------- .nv.shared.reserved.0     --------------------------
	.section	.nv.shared.reserved.0,"aw",@nobits
	.weak		__nv_reservedSMEM_offset_0_alias
	.size		__nv_reservedSMEM_offset_0_alias, 0, 64
	.other		__nv_reservedSMEM_offset_0_alias,@"STO_CUDA_RESERVED_SHARED STV_DEFAULT"
__nv_reservedSMEM_offset_0_alias:
	.zero		0
	.zero		64


//--------------------- .nv.constant0._Z13x_calculationPfS_S_i --------------------------
	.section	.nv.constant0._Z13x_calculationPfS_S_i,"a",@progbits
	.sectionflags	@""
	.align	4
.nv.constant0._Z13x_calculationPfS_S_i:
	.zero		924


//--------------------- .nv.constant0._Z17alpha_calculationPfS_S_ --------------------------
	.section	.nv.constant0._Z17alpha_calculationPfS_S_,"a",@progbits
	.sectionflags	@""
	.align	4
.nv.constant0._Z17alpha_calculationPfS_S_:
	.zero		920


//--------------------- .nv.constant0._Z17ap_multiplicationPfPiS_S_i --------------------------
	.section	.nv.constant0._Z17ap_multiplicationPfPiS_S_i,"a",@progbits
	.sectionflags	@""
	.align	4
.nv.constant0._Z17ap_multiplicationPfPiS_S_i:
	.zero		932


//--------------------- SYMBOLS --------------------------

	.type		.nv.reservedSmem.offset0,@object
	.size		.nv.reservedSmem.offset0,0x4
